	.headerflags	@"EF_CUDA_TEXMODE_UNIFIED EF_CUDA_64BIT_ADDRESS EF_CUDA_ACCELERATORS EF_CUDA_SM90 EF_CUDA_VIRTUAL_SM(EF_CUDA_SM90)"
	.elftype	@"ET_EXEC"


//--------------------- .nv.info                  --------------------------
	.section	.nv.info,"",@"SHT_CUDA_INFO"
	.align	4


	//----- nvinfo : EIATTR_REGCOUNT
	.align		4
        /*0000*/ 	.byte	0x04, 0x2f
        /*0002*/ 	.short	(.L_1 - .L_0)
	.align		4
.L_0:
        /*0004*/ 	.word	index@(triton_poi_fused_convolution_42)
        /*0008*/ 	.word	0x0000000c


	//----- nvinfo : EIATTR_MIN_STACK_SIZE
	.align		4
.L_1:
        /*000c*/ 	.byte	0x04, 0x12
        /*000e*/ 	.short	(.L_3 - .L_2)
	.align		4
.L_2:
        /*0010*/ 	.word	index@(triton_poi_fused_convolution_42)
        /*0014*/ 	.word	0x00000000


	//----- nvinfo : EIATTR_FRAME_SIZE
	.align		4
.L_3:
        /*0018*/ 	.byte	0x04, 0x11
        /*001a*/ 	.short	(.L_5 - .L_4)
	.align		4
.L_4:
        /*001c*/ 	.word	index@(triton_poi_fused_convolution_42)
        /*0020*/ 	.word	0x00000000


	//----- nvinfo : EIATTR_MIN_STACK_SIZE
	.align		4
.L_5:
        /*0024*/ 	.byte	0x04, 0x12
        /*0026*/ 	.short	(.L_7 - .L_6)
	.align		4
.L_6:
        /*0028*/ 	.word	index@(triton_poi_fused_convolution_42)
        /*002c*/ 	.word	0x00000000
.L_7:


//--------------------- .nv.info.triton_poi_fused_convolution_42 --------------------------
	.section	.nv.info.triton_poi_fused_convolution_42,"",@"SHT_CUDA_INFO"
	.sectionflags	@""
	.align	4


	//----- nvinfo : EIATTR_CUDA_API_VERSION
	.align		4
        /*0000*/ 	.byte	0x04, 0x37
        /*0002*/ 	.short	(.L_9 - .L_8)
.L_8:
        /*0004*/ 	.word	0x0000007c


	//----- nvinfo : EIATTR_KPARAM_INFO
	.align		4
.L_9:
        /*0008*/ 	.byte	0x04, 0x17
        /*000a*/ 	.short	(.L_11 - .L_10)
.L_10:
        /*000c*/ 	.word	0x00000000
        /*0010*/ 	.short	0x0002
        /*0012*/ 	.short	0x0010
        /*0014*/ 	.byte	0x00, 0xf0, 0x11, 0x00


	//----- nvinfo : EIATTR_KPARAM_INFO
	.align		4
.L_11:
        /*0018*/ 	.byte	0x04, 0x17
        /*001a*/ 	.short	(.L_13 - .L_12)
.L_12:
        /*001c*/ 	.word	0x00000000
        /*0020*/ 	.short	0x0001
        /*0022*/ 	.short	0x0008
        /*0024*/ 	.byte	0x00, 0xf4, 0x21, 0x00


	//----- nvinfo : EIATTR_KPARAM_INFO
	.align		4
.L_13:
        /*0028*/ 	.byte	0x04, 0x17
        /*002a*/ 	.short	(.L_15 - .L_14)
.L_14:
        /*002c*/ 	.word	0x00000000
        /*0030*/ 	.short	0x0000
        /*0032*/ 	.short	0x0000
        /*0034*/ 	.byte	0x00, 0xf4, 0x21, 0x00


	//----- nvinfo : EIATTR_SPARSE_MMA_MASK
	.align		4
.L_15:
        /*0038*/ 	.byte	0x03, 0x50
        /*003a*/ 	.short	0x0000


	//----- nvinfo : EIATTR_MAXREG_COUNT
	.align		4
        /*003c*/ 	.byte	0x03, 0x1b
        /*003e*/ 	.short	0x00ff


	//----- nvinfo : EIATTR_EXIT_INSTR_OFFSETS
	.align		4
        /*0040*/ 	.byte	0x04, 0x1c
        /*0042*/ 	.short	(.L_17 - .L_16)


	//   ....[0]....
.L_16:
        /*0044*/ 	.word	0x00000170


	//   ....[1]....
        /*0048*/ 	.word	0x00000190


	//----- nvinfo : EIATTR_REQNTID
	.align		4
.L_17:
        /*004c*/ 	.byte	0x04, 0x10
        /*004e*/ 	.short	(.L_19 - .L_18)
.L_18:
        /*0050*/ 	.word	0x00000080
        /*0054*/ 	.word	0x00000001
        /*0058*/ 	.word	0x00000001


	//----- nvinfo : EIATTR_CBANK_PARAM_SIZE
	.align		4
.L_19:
        /*005c*/ 	.byte	0x03, 0x19
        /*005e*/ 	.short	0x0014


	//----- nvinfo : EIATTR_PARAM_CBANK
	.align		4
        /*0060*/ 	.byte	0x04, 0x0a
        /*0062*/ 	.short	(.L_21 - .L_20)
	.align		4
.L_20:
        /*0064*/ 	.word	index@(.nv.constant0.triton_poi_fused_convolution_42)
        /*0068*/ 	.short	0x0210
        /*006a*/ 	.short	0x0014


	//----- nvinfo : EIATTR_SW_WAR
	.align		4
.L_21:
        /*006c*/ 	.byte	0x04, 0x36
        /*006e*/ 	.short	(.L_23 - .L_22)
.L_22:
        /*0070*/ 	.word	0x00000008
.L_23:


//--------------------- .nv.callgraph             --------------------------
	.section	.nv.callgraph,"",@"SHT_CUDA_CALLGRAPH"
	.align	4
	.sectionentsize	8
	.align		4
        /*0000*/ 	.word	0x00000000
	.align		4
        /*0004*/ 	.word	0xffffffff
	.align		4
        /*0008*/ 	.word	0x00000000
	.align		4
        /*000c*/ 	.word	0xfffffffe
	.align		4
        /*0010*/ 	.word	0x00000000
	.align		4
        /*0014*/ 	.word	0xfffffffd
	.align		4
        /*0018*/ 	.word	0x00000000
	.align		4
        /*001c*/ 	.word	0xfffffffc


//--------------------- .text.triton_poi_fused_convolution_42 --------------------------
	.section	.text.triton_poi_fused_convolution_42,"ax",@progbits
	.align	128
        .global         triton_poi_fused_convolution_42
        .type           triton_poi_fused_convolution_42,@function
        .size           triton_poi_fused_convolution_42,(.L_x_1 - triton_poi_fused_convolution_42)
        .other          triton_poi_fused_convolution_42,@"STO_CUDA_ENTRY STV_DEFAULT"
triton_poi_fused_convolution_42:
.text.triton_poi_fused_convolution_42:
[----:B------:R-:W0:Y:S02]  /*0000*/  LDC R1, c[0x0][0x28] ;  /* 0x00000a00ff017b82 */ /* 0x000e240000000800 */
[----:B------:R-:W1:Y:S01]  /*0010*/  S2R R0, SR_TID.X ;  /* 0x0000000000007919 */ /* 0x000e620000002100 */
[----:B------:R-:W2:Y:S01]  /*0020*/  LDC.64 R2, c[0x0][0x210] ;  /* 0x00008400ff027b82 */ /* 0x000ea20000000a00 */
[----:B------:R-:W-:Y:S01]  /*0030*/  ULDC.64 UR4, c[0x0][0x208] ;  /* 0x0000820000047ab9 */ /* 0x000fe20000000a00 */
[----:B------:R-:W3:Y:S06]  /*0040*/  S2R R7, SR_CTAID.X ;  /* 0x0000000000077919 */ /* 0x000eec0000002500 */
[----:B------:R-:W4:Y:S01]  /*0050*/  LDC.64 R4, c[0x0][0x218] ;  /* 0x00008600ff047b82 */ /* 0x000f220000000a00 */
[----:B-1----:R-:W-:Y:S01]  /*0060*/  IMAD.SHL.U32 R0, R0, 0x2, RZ ;  /* 0x0000000200007824 */ /* 0x002fe200078e00ff */
[----:B---3--:R-:W-:-:S04]  /*0070*/  SHF.R.S32.HI R6, RZ, 0x17, R7 ;  /* 0x00000017ff067819 */ /* 0x008fc80000011407 */
[----:B------:R-:W-:-:S05]  /*0080*/  LOP3.LUT R0, R0, 0xfe, RZ, 0xc0, !PT ;  /* 0x000000fe00007812 */ /* 0x000fca00078ec0ff */
[----:B------:R-:W-:Y:S01]  /*0090*/  IMAD R7, R7, 0x100, R0 ;  /* 0x0000010007077824 */ /* 0x000fe200078e0200 */
[----:B------:R-:W-:-:S03]  /*00a0*/  SGXT R0, R6, 0x1 ;  /* 0x000000010600781a */ /* 0x000fc60000000200 */
[C---:B--2---:R-:W-:Y:S01]  /*00b0*/  IMAD.WIDE R2, R7.reuse, 0x4, R2 ;  /* 0x0000000407027825 */ /* 0x044fe200078e0202 */
[----:B------:R-:W-:Y:S02]  /*00c0*/  LEA.HI R0, R0, R7, RZ, 0x5 ;  /* 0x0000000700007211 */ /* 0x000fe400078f28ff */
[----:B------:R-:W-:Y:S02]  /*00d0*/  ISETP.GE.AND P0, PT, R7, 0x800, PT ;  /* 0x000008000700780c */ /* 0x000fe40003f06270 */
[----:B------:R-:W-:-:S05]  /*00e0*/  LOP3.LUT R0, R0, 0xffffffe0, RZ, 0xc0, !PT ;  /* 0xffffffe000007812 */ /* 0x000fca00078ec0ff */
[----:B------:R-:W-:Y:S01]  /*00f0*/  IMAD.IADD R9, R7, 0x1, -R0 ;  /* 0x0000000107097824 */ /* 0x000fe200078e0a00 */
[----:B------:R-:W-:-:S03]  /*0100*/  CS2R R6, SRZ ;  /* 0x0000000000067805 */ /* 0x000fc6000001ff00 */
[----:B----4-:R-:W-:Y:S01]  /*0110*/  IMAD.WIDE R4, R9, 0x4, R4 ;  /* 0x0000000409047825 */ /* 0x010fe200078e0204 */
[----:B------:R-:W-:Y:S02]  /*0120*/  CS2R R8, SRZ ;  /* 0x0000000000087805 */ /* 0x000fe4000001ff00 */
[----:B------:R-:W2:Y:S04]  /*0130*/  @!P0 LDG.E.64 R6, desc[UR4][R2.64] ;  /* 0x0000000402068981 */ /* 0x000ea8000c1e1b00 */
[----:B------:R-:W2:Y:S02]  /*0140*/  @!P0 LDG.E.EL.64 R8, desc[UR4][R4.64] ;  /* 0x0000000404088981 */ /* 0x000ea4000c2e1b00 */
[----:B--2---:R-:W-:Y:S01]  /*0150*/  FADD R6, R8, R6 ;  /* 0x0000000608067221 */ /* 0x004fe20000000000 */
[----:B------:R-:W-:Y:S01]  /*0160*/  FADD R7, R9, R7 ;  /* 0x0000000709077221 */ /* 0x000fe20000000000 */
[----:B------:R-:W-:Y:S06]  /*0170*/  @P0 EXIT ;  /* 0x000000000000094d */ /* 0x000fec0003800000 */
[----:B------:R-:W-:Y:S01]  /*0180*/  STG.E.64 desc[UR4][R2.64], R6 ;  /* 0x0000000602007986 */ /* 0x000fe2000c101b04 */
[----:B------:R-:W-:Y:S05]  /*0190*/  EXIT ;  /* 0x000000000000794d */ /* 0x000fea0003800000 */
.L_x_0:
[----:B------:R-:W-:-:S00]  /*01a0*/  BRA `(.L_x_0) ;  /* 0xfffffffc00fc7947 */ /* 0x000fc0000383ffff */
[----:B------:R-:W-:-:S00]  /*01b0*/  NOP ;  /* 0x0000000000007918 */ /* 0x000fc00000000000 */
        /* <DEDUP_REMOVED lines=12> */
.L_x_1:


//--------------------- .nv.constant0.triton_poi_fused_convolution_42 --------------------------
	.section	.nv.constant0.triton_poi_fused_convolution_42,"a",@progbits
	.sectionflags	@""
	.align	4
.nv.constant0.triton_poi_fused_convolution_42:
	.zero		548
